	.headerflags	@"EF_CUDA_TEXMODE_UNIFIED EF_CUDA_64BIT_ADDRESS EF_CUDA_SM80 EF_CUDA_VIRTUAL_SM(EF_CUDA_SM80)"
	.elftype	@"ET_EXEC"


//--------------------- .nv.info                  --------------------------
	.section	.nv.info,"",@"SHT_CUDA_INFO"
	.align	4


	//----- nvinfo : EIATTR_REGCOUNT
	.align		4
        /*0000*/ 	.byte	0x04, 0x2f
        /*0002*/ 	.short	(.L_1 - .L_0)
	.align		4
.L_0:
        /*0004*/ 	.word	index@(triton_)
        /*0008*/ 	.word	0x0000000a


	//----- nvinfo : EIATTR_MIN_STACK_SIZE
	.align		4
.L_1:
        /*000c*/ 	.byte	0x04, 0x12
        /*000e*/ 	.short	(.L_3 - .L_2)
	.align		4
.L_2:
        /*0010*/ 	.word	index@(triton_)
        /*0014*/ 	.word	0x00000000


	//----- nvinfo : EIATTR_FRAME_SIZE
	.align		4
.L_3:
        /*0018*/ 	.byte	0x04, 0x11
        /*001a*/ 	.short	(.L_5 - .L_4)
	.align		4
.L_4:
        /*001c*/ 	.word	index@(triton_)
        /*0020*/ 	.word	0x00000000


	//----- nvinfo : EIATTR_MIN_STACK_SIZE
	.align		4
.L_5:
        /*0024*/ 	.byte	0x04, 0x12
        /*0026*/ 	.short	(.L_7 - .L_6)
	.align		4
.L_6:
        /*0028*/ 	.word	index@(triton_)
        /*002c*/ 	.word	0x00000000
.L_7:


//--------------------- .nv.info.triton_          --------------------------
	.section	.nv.info.triton_,"",@"SHT_CUDA_INFO"
	.sectionflags	@""
	.align	4


	//----- nvinfo : EIATTR_CUDA_API_VERSION
	.align		4
        /*0000*/ 	.byte	0x04, 0x37
        /*0002*/ 	.short	(.L_9 - .L_8)
.L_8:
        /*0004*/ 	.word	0x0000007c


	//----- nvinfo : EIATTR_SW2861232_WAR
	.align		4
.L_9:
        /*0008*/ 	.byte	0x01, 0x35
	.zero		2


	//----- nvinfo : EIATTR_PARAM_CBANK
	.align		4
        /*000c*/ 	.byte	0x04, 0x0a
        /*000e*/ 	.short	(.L_11 - .L_10)
	.align		4
.L_10:
        /*0010*/ 	.word	index@(.nv.constant0.triton_)
        /*0014*/ 	.short	0x0160
        /*0016*/ 	.short	0x0014


	//----- nvinfo : EIATTR_CBANK_PARAM_SIZE
	.align		4
.L_11:
        /*0018*/ 	.byte	0x03, 0x19
        /*001a*/ 	.short	0x0014


	//----- nvinfo : EIATTR_KPARAM_INFO
	.align		4
        /*001c*/ 	.byte	0x04, 0x17
        /*001e*/ 	.short	(.L_13 - .L_12)
.L_12:
        /*0020*/ 	.word	0x00000000
        /*0024*/ 	.short	0x0002
        /*0026*/ 	.short	0x0010
        /*0028*/ 	.byte	0x00, 0xf0, 0x11, 0x00


	//----- nvinfo : EIATTR_KPARAM_INFO
	.align		4
.L_13:
        /*002c*/ 	.byte	0x04, 0x17
        /*002e*/ 	.short	(.L_15 - .L_14)
.L_14:
        /*0030*/ 	.word	0x00000000
        /*0034*/ 	.short	0x0001
        /*0036*/ 	.short	0x0008
        /*0038*/ 	.byte	0x00, 0xf0, 0x21, 0x00


	//----- nvinfo : EIATTR_KPARAM_INFO
	.align		4
.L_15:
        /*003c*/ 	.byte	0x04, 0x17
        /*003e*/ 	.short	(.L_17 - .L_16)
.L_16:
        /*0040*/ 	.word	0x00000000
        /*0044*/ 	.short	0x0000
        /*0046*/ 	.short	0x0000
        /*0048*/ 	.byte	0x00, 0xf0, 0x21, 0x00


	//----- nvinfo : EIATTR_MAXREG_COUNT
	.align		4
.L_17:
        /*004c*/ 	.byte	0x03, 0x1b
        /*004e*/ 	.short	0x00ff


	//----- nvinfo : EIATTR_EXIT_INSTR_OFFSETS
	.align		4
        /*0050*/ 	.byte	0x04, 0x1c
        /*0052*/ 	.short	(.L_19 - .L_18)


	//   ....[0]....
.L_18:
        /*0054*/ 	.word	0x000000e0


	//----- nvinfo : EIATTR_MAX_THREADS
	.align		4
.L_19:
        /*0058*/ 	.byte	0x04, 0x05
        /*005a*/ 	.short	(.L_21 - .L_20)
.L_20:
        /*005c*/ 	.word	0x00000100
        /*0060*/ 	.word	0x00000001
        /*0064*/ 	.word	0x00000001
.L_21:


//--------------------- .nv.callgraph             --------------------------
	.section	.nv.callgraph,"",@"SHT_CUDA_CALLGRAPH"
	.align	4
	.sectionentsize	8
	.align		4
        /*0000*/ 	.word	0x00000000
	.align		4
        /*0004*/ 	.word	0xffffffff
	.align		4
        /*0008*/ 	.word	0x00000000
	.align		4
        /*000c*/ 	.word	0xfffffffe
	.align		4
        /*0010*/ 	.word	0x00000000
	.align		4
        /*0014*/ 	.word	0xfffffffd
	.align		4
        /*0018*/ 	.word	0x00000000
	.align		4
        /*001c*/ 	.word	0xfffffffc


//--------------------- .nv.rel.action            --------------------------
	.section	.nv.rel.action,"",@"SHT_CUDA_RELOCINFO"
	.align	8
	.sectionentsize	8
        /*0000*/ 	.byte	0x73, 0x00, 0x00, 0x00, 0x00, 0x00, 0x00, 0x00, 0x00, 0x00, 0x00, 0x11, 0x25, 0x00, 0x05, 0x36


//--------------------- .nv.constant0.triton_     --------------------------
	.section	.nv.constant0.triton_,"a",@progbits
	.sectionflags	@""
	.align	4
.nv.constant0.triton_:
	.zero		372


//--------------------- .text.triton_             --------------------------
	.section	.text.triton_,"ax",@progbits
	.sectioninfo	@"SHI_REGISTERS=10"
	.align	128
        .global         triton_
        .type           triton_,@function
        .size           triton_,(.L_x_1 - triton_)
        .other          triton_,@"STO_CUDA_ENTRY STV_DEFAULT"
triton_:
.text.triton_:
[----:B------:R-:W-:Y:S02]  /*0000*/  MOV R1, c[0x0][0x28] ;  /* 0x00000a0000017a02 */ /* 0x000fe40000000f00 */
[----:B------:R-:W0:Y:S01]  /*0010*/  S2R R0, SR_TID.X ;  /* 0x0000000000007919 */ /* 0x000e220000002100 */
[----:B------:R-:W-:Y:S01]  /*0020*/  IMAD.MOV.U32 R5, RZ, RZ, 0x4 ;  /* 0x00000004ff057424 */ /* 0x000fe200078e00ff */
[----:B------:R-:W-:Y:S02]  /*0030*/  ULDC.64 UR4, c[0x0][0x118] ;  /* 0x0000460000047ab9 */ /* 0x000fe40000000a00 */
[----:B------:R-:W1:Y:S01]  /*0040*/  S2R R3, SR_CTAID.X ;  /* 0x0000000000037919 */ /* 0x000e620000002500 */
[----:B0-----:R-:W-:-:S04]  /*0050*/  SHF.L.U32 R0, R0, 0x1, RZ ;  /* 0x0000000100007819 */ /* 0x001fc800000006ff */
[----:B------:R-:W-:-:S04]  /*0060*/  LOP3.LUT R0, R0, 0x1fe, RZ, 0xc0, !PT ;  /* 0x000001fe00007812 */ /* 0x000fc800078ec0ff */
[----:B-1----:R-:W-:-:S05]  /*0070*/  LEA R0, R3, R0, 0x9 ;  /* 0x0000000003007211 */ /* 0x002fca00078e48ff */
[----:B------:R-:W-:-:S06]  /*0080*/  IMAD.WIDE R2, R0, R5, c[0x0][0x160] ;  /* 0x0000580000027625 */ /* 0x000fcc00078e0205 */
[----:B------:R-:W2:Y:S01]  /*0090*/  LDG.E.64 R2, [R2.64] ;  /* 0x0000000402027981 */ /* 0x000ea2000c1e1b00 */
[----:B------:R-:W-:-:S04]  /*00a0*/  IMAD.MOV.U32 R5, RZ, RZ, 0x2 ;  /* 0x00000002ff057424 */ /* 0x000fc800078e00ff */
[----:B------:R-:W-:Y:S01]  /*00b0*/  IMAD.WIDE R4, R0, R5, c[0x0][0x168] ;  /* 0x00005a0000047625 */ /* 0x000fe200078e0205 */
[----:B--2---:R-:W-:-:S05]  /*00c0*/  F2FP.BF16.PACK_AB R7, R3, R2 ;  /* 0x000000020307723e */ /* 0x004fca00000010ff */
[----:B------:R-:W-:Y:S01]  /*00d0*/  STG.E [R4.64], R7 ;  /* 0x0000000704007986 */ /* 0x000fe2000c101904 */
[----:B------:R-:W-:Y:S05]  /*00e0*/  EXIT ;  /* 0x000000000000794d */ /* 0x000fea0003800000 */
.L_x_0:
[----:B------:R-:W-:-:S00]  /*00f0*/  BRA `(.L_x_0) ;  /* 0xfffffff000007947 */ /* 0x000fc0000383ffff */
[----:B------:R-:W-:-:S00]  /*0100*/  NOP ;  /* 0x0000000000007918 */ /* 0x000fc00000000000 */
[----:B------:R-:W-:-:S00]  /*0110*/  NOP ;  /* 0x0000000000007918 */ /* 0x000fc00000000000 */
[----:B------:R-:W-:-:S00]  /*0120*/  NOP ;  /* 0x0000000000007918 */ /* 0x000fc00000000000 */
[----:B------:R-:W-:-:S00]  /*0130*/  NOP ;  /* 0x0000000000007918 */ /* 0x000fc00000000000 */
[----:B------:R-:W-:-:S00]  /*0140*/  NOP ;  /* 0x0000000000007918 */ /* 0x000fc00000000000 */
[----:B------:R-:W-:-:S00]  /*0150*/  NOP ;  /* 0x0000000000007918 */ /* 0x000fc00000000000 */
[----:B------:R-:W-:-:S00]  /*0160*/  NOP ;  /* 0x0000000000007918 */ /* 0x000fc00000000000 */
[----:B------:R-:W-:-:S00]  /*0170*/  NOP ;  /* 0x0000000000007918 */ /* 0x000fc00000000000 */
.L_x_1:
